	.headerflags	@"EF_CUDA_TEXMODE_UNIFIED EF_CUDA_64BIT_ADDRESS EF_CUDA_ACCELERATORS EF_CUDA_SM90 EF_CUDA_VIRTUAL_SM(EF_CUDA_SM90)"
	.elftype	@"ET_EXEC"


//--------------------- .nv.info                  --------------------------
	.section	.nv.info,"",@"SHT_CUDA_INFO"
	.align	4


	//----- nvinfo : EIATTR_REGCOUNT
	.align		4
        /*0000*/ 	.byte	0x04, 0x2f
        /*0002*/ 	.short	(.L_1 - .L_0)
	.align		4
.L_0:
        /*0004*/ 	.word	index@(triton_poi_fused__to_copy_mul_0)
        /*0008*/ 	.word	0x00000008


	//----- nvinfo : EIATTR_MIN_STACK_SIZE
	.align		4
.L_1:
        /*000c*/ 	.byte	0x04, 0x12
        /*000e*/ 	.short	(.L_3 - .L_2)
	.align		4
.L_2:
        /*0010*/ 	.word	index@(triton_poi_fused__to_copy_mul_0)
        /*0014*/ 	.word	0x00000000


	//----- nvinfo : EIATTR_FRAME_SIZE
	.align		4
.L_3:
        /*0018*/ 	.byte	0x04, 0x11
        /*001a*/ 	.short	(.L_5 - .L_4)
	.align		4
.L_4:
        /*001c*/ 	.word	index@(triton_poi_fused__to_copy_mul_0)
        /*0020*/ 	.word	0x00000000


	//----- nvinfo : EIATTR_MIN_STACK_SIZE
	.align		4
.L_5:
        /*0024*/ 	.byte	0x04, 0x12
        /*0026*/ 	.short	(.L_7 - .L_6)
	.align		4
.L_6:
        /*0028*/ 	.word	index@(triton_poi_fused__to_copy_mul_0)
        /*002c*/ 	.word	0x00000000
.L_7:


//--------------------- .nv.info.triton_poi_fused__to_copy_mul_0 --------------------------
	.section	.nv.info.triton_poi_fused__to_copy_mul_0,"",@"SHT_CUDA_INFO"
	.sectionflags	@""
	.align	4


	//----- nvinfo : EIATTR_CUDA_API_VERSION
	.align		4
        /*0000*/ 	.byte	0x04, 0x37
        /*0002*/ 	.short	(.L_9 - .L_8)
.L_8:
        /*0004*/ 	.word	0x0000007c


	//----- nvinfo : EIATTR_KPARAM_INFO
	.align		4
.L_9:
        /*0008*/ 	.byte	0x04, 0x17
        /*000a*/ 	.short	(.L_11 - .L_10)
.L_10:
        /*000c*/ 	.word	0x00000000
        /*0010*/ 	.short	0x0002
        /*0012*/ 	.short	0x0010
        /*0014*/ 	.byte	0x00, 0xf0, 0x11, 0x00


	//----- nvinfo : EIATTR_KPARAM_INFO
	.align		4
.L_11:
        /*0018*/ 	.byte	0x04, 0x17
        /*001a*/ 	.short	(.L_13 - .L_12)
.L_12:
        /*001c*/ 	.word	0x00000000
        /*0020*/ 	.short	0x0001
        /*0022*/ 	.short	0x0008
        /*0024*/ 	.byte	0x00, 0xf4, 0x21, 0x00


	//----- nvinfo : EIATTR_KPARAM_INFO
	.align		4
.L_13:
        /*0028*/ 	.byte	0x04, 0x17
        /*002a*/ 	.short	(.L_15 - .L_14)
.L_14:
        /*002c*/ 	.word	0x00000000
        /*0030*/ 	.short	0x0000
        /*0032*/ 	.short	0x0000
        /*0034*/ 	.byte	0x00, 0xf4, 0x21, 0x00


	//----- nvinfo : EIATTR_SPARSE_MMA_MASK
	.align		4
.L_15:
        /*0038*/ 	.byte	0x03, 0x50
        /*003a*/ 	.short	0x0000


	//----- nvinfo : EIATTR_MAXREG_COUNT
	.align		4
        /*003c*/ 	.byte	0x03, 0x1b
        /*003e*/ 	.short	0x00ff


	//----- nvinfo : EIATTR_EXIT_INSTR_OFFSETS
	.align		4
        /*0040*/ 	.byte	0x04, 0x1c
        /*0042*/ 	.short	(.L_17 - .L_16)


	//   ....[0]....
.L_16:
        /*0044*/ 	.word	0x00000110


	//   ....[1]....
        /*0048*/ 	.word	0x00000150


	//----- nvinfo : EIATTR_REQNTID
	.align		4
.L_17:
        /*004c*/ 	.byte	0x04, 0x10
        /*004e*/ 	.short	(.L_19 - .L_18)
.L_18:
        /*0050*/ 	.word	0x00000080
        /*0054*/ 	.word	0x00000001
        /*0058*/ 	.word	0x00000001


	//----- nvinfo : EIATTR_CRS_STACK_SIZE
	.align		4
.L_19:
        /*005c*/ 	.byte	0x04, 0x1e
        /*005e*/ 	.short	(.L_21 - .L_20)
.L_20:
        /*0060*/ 	.word	0x00000000


	//----- nvinfo : EIATTR_CBANK_PARAM_SIZE
	.align		4
.L_21:
        /*0064*/ 	.byte	0x03, 0x19
        /*0066*/ 	.short	0x0014


	//----- nvinfo : EIATTR_PARAM_CBANK
	.align		4
        /*0068*/ 	.byte	0x04, 0x0a
        /*006a*/ 	.short	(.L_23 - .L_22)
	.align		4
.L_22:
        /*006c*/ 	.word	index@(.nv.constant0.triton_poi_fused__to_copy_mul_0)
        /*0070*/ 	.short	0x0210
        /*0072*/ 	.short	0x0014


	//----- nvinfo : EIATTR_SW_WAR
	.align		4
.L_23:
        /*0074*/ 	.byte	0x04, 0x36
        /*0076*/ 	.short	(.L_25 - .L_24)
.L_24:
        /*0078*/ 	.word	0x00000008
.L_25:


//--------------------- .nv.callgraph             --------------------------
	.section	.nv.callgraph,"",@"SHT_CUDA_CALLGRAPH"
	.align	4
	.sectionentsize	8
	.align		4
        /*0000*/ 	.word	0x00000000
	.align		4
        /*0004*/ 	.word	0xffffffff
	.align		4
        /*0008*/ 	.word	0x00000000
	.align		4
        /*000c*/ 	.word	0xfffffffe
	.align		4
        /*0010*/ 	.word	0x00000000
	.align		4
        /*0014*/ 	.word	0xfffffffd
	.align		4
        /*0018*/ 	.word	0x00000000
	.align		4
        /*001c*/ 	.word	0xfffffffc


//--------------------- .text.triton_poi_fused__to_copy_mul_0 --------------------------
	.section	.text.triton_poi_fused__to_copy_mul_0,"ax",@progbits
	.align	128
        .global         triton_poi_fused__to_copy_mul_0
        .type           triton_poi_fused__to_copy_mul_0,@function
        .size           triton_poi_fused__to_copy_mul_0,(.L_x_3 - triton_poi_fused__to_copy_mul_0)
        .other          triton_poi_fused__to_copy_mul_0,@"STO_CUDA_ENTRY STV_DEFAULT"
triton_poi_fused__to_copy_mul_0:
.text.triton_poi_fused__to_copy_mul_0:
[----:B------:R-:W0:Y:S02]  /*0000*/  LDC R1, c[0x0][0x28] ;  /* 0x00000a00ff017b82 */ /* 0x000e240000000800 */
[----:B------:R-:W1:Y:S01]  /*0010*/  S2R R0, SR_TID.X ;  /* 0x0000000000007919 */ /* 0x000e620000002100 */
[----:B------:R-:W-:Y:S01]  /*0020*/  ULDC.64 UR4, c[0x0][0x208] ;  /* 0x0000820000047ab9 */ /* 0x000fe20000000a00 */
[----:B------:R-:W-:Y:S01]  /*0030*/  BSSY B0, `(.L_x_0) ;  /* 0x000000a000007945 */ /* 0x000fe20003800000 */
[----:B------:R-:W2:Y:S01]  /*0040*/  S2R R5, SR_CTAID.X ;  /* 0x0000000000057919 */ /* 0x000ea20000002500 */
[----:B-1----:R-:W-:-:S05]  /*0050*/  LOP3.LUT R0, R0, 0x7f, RZ, 0xc0, !PT ;  /* 0x0000007f00007812 */ /* 0x002fca00078ec0ff */
[----:B--2---:R-:W-:Y:S02]  /*0060*/  IMAD R5, R5, 0x80, R0 ;  /* 0x0000008005057824 */ /* 0x004fe400078e0200 */
[----:B------:R-:W-:-:S03]  /*0070*/  IMAD.MOV.U32 R0, RZ, RZ, RZ ;  /* 0x000000ffff007224 */ /* 0x000fc600078e00ff */
[----:B------:R-:W-:-:S13]  /*0080*/  ISETP.GE.AND P0, PT, R5, 0x100, PT ;  /* 0x000001000500780c */ /* 0x000fda0003f06270 */
[----:B------:R-:W-:Y:S05]  /*0090*/  @P0 BRA `(.L_x_1) ;  /* 0x00000000000c0947 */ /* 0x000fea0003800000 */
[----:B------:R-:W1:Y:S02]  /*00a0*/  LDC.64 R2, c[0x0][0x210] ;  /* 0x00008400ff027b82 */ /* 0x000e640000000a00 */
[----:B-1----:R-:W-:-:S05]  /*00b0*/  IMAD.WIDE R2, R5, 0x4, R2 ;  /* 0x0000000405027825 */ /* 0x002fca00078e0202 */
[----:B------:R1:W5:Y:S02]  /*00c0*/  LDG.E R0, desc[UR4][R2.64] ;  /* 0x0000000402007981 */ /* 0x000364000c1e1900 */
.L_x_1:
[----:B------:R-:W-:Y:S05]  /*00d0*/  BSYNC B0 ;  /* 0x0000000000007941 */ /* 0x000fea0003800000 */
.L_x_0:
[----:B------:R-:W-:Y:S02]  /*00e0*/  ULDC.64 UR6, c[0x0][0x218] ;  /* 0x0000860000067ab9 */ /* 0x000fe40000000a00 */
[----:B-1----:R-:W-:-:S04]  /*00f0*/  IADD3 R2, P1, R5, UR6, RZ ;  /* 0x0000000605027c10 */ /* 0x002fc8000ff3e0ff */
[----:B------:R-:W-:Y:S01]  /*0100*/  LEA.HI.X.SX32 R3, R5, UR7, 0x1, P1 ;  /* 0x0000000705037c11 */ /* 0x000fe200088f0eff */
[----:B------:R-:W-:Y:S08]  /*0110*/  @P0 EXIT ;  /* 0x000000000000094d */ /* 0x000ff00003800000 */
[----:B-----5:R-:W-:-:S04]  /*0120*/  FMUL R0, R0, 255.998992919921875 ;  /* 0x437fffbe00007820 */ /* 0x020fc80000400000 */
[----:B------:R-:W0:Y:S02]  /*0130*/  F2I.S16.TRUNC.NTZ R5, R0 ;  /* 0x0000000000057305 */ /* 0x000e24000020e900 */
[----:B0-----:R-:W-:Y:S01]  /*0140*/  STG.E.U8 desc[UR4][R2.64], R5 ;  /* 0x0000000502007986 */ /* 0x001fe2000c101104 */
[----:B------:R-:W-:Y:S05]  /*0150*/  EXIT ;  /* 0x000000000000794d */ /* 0x000fea0003800000 */
.L_x_2:
[----:B------:R-:W-:-:S00]  /*0160*/  BRA `(.L_x_2) ;  /* 0xfffffffc00fc7947 */ /* 0x000fc0000383ffff */
[----:B------:R-:W-:-:S00]  /*0170*/  NOP ;  /* 0x0000000000007918 */ /* 0x000fc00000000000 */
        /* <DEDUP_REMOVED lines=8> */
.L_x_3:


//--------------------- .nv.constant0.triton_poi_fused__to_copy_mul_0 --------------------------
	.section	.nv.constant0.triton_poi_fused__to_copy_mul_0,"a",@progbits
	.sectionflags	@""
	.align	4
.nv.constant0.triton_poi_fused__to_copy_mul_0:
	.zero		548
